//
// Generated by NVIDIA NVVM Compiler
//
// Compiler Build ID: CL-36424714
// Cuda compilation tools, release 13.0, V13.0.88
// Based on NVVM 20.0.0
//

.version 9.0
.target sm_100
.address_size 64

	// .globl	_Z9array_addiPfS_

.visible .entry _Z9array_addiPfS_(
	.param .u32 _Z9array_addiPfS__param_0,
	.param .u64 .ptr .align 1 _Z9array_addiPfS__param_1,
	.param .u64 .ptr .align 1 _Z9array_addiPfS__param_2
)
{
	.reg .pred 	%p<10>;
	.reg .b32 	%r<23>;
	.reg .b32 	%f<88>;
	.reg .b64 	%rd<28>;

	ld.param.u32 	%r16, [_Z9array_addiPfS__param_0];
	ld.param.u64 	%rd15, [_Z9array_addiPfS__param_1];
	ld.param.u64 	%rd16, [_Z9array_addiPfS__param_2];
	cvta.to.global.u64 	%rd1, %rd16;
	cvta.to.global.u64 	%rd2, %rd15;
	setp.lt.s32 	%p1, %r16, 1;
	@%p1 bra 	$L__BB0_13;
	and.b32  	%r1, %r16, 15;
	setp.lt.u32 	%p2, %r16, 16;
	mov.b32 	%r20, 0;
	@%p2 bra 	$L__BB0_4;
	and.b32  	%r20, %r16, 2147483632;
	neg.s32 	%r18, %r20;
	add.s64 	%rd25, %rd2, 32;
	add.s64 	%rd24, %rd1, 32;
$L__BB0_3:
	.pragma "nounroll";
	ld.global.f32 	%f1, [%rd25+-32];
	ld.global.f32 	%f2, [%rd24+-32];
	add.f32 	%f3, %f1, %f2;
	st.global.f32 	[%rd24+-32], %f3;
	ld.global.f32 	%f4, [%rd25+-28];
	ld.global.f32 	%f5, [%rd24+-28];
	add.f32 	%f6, %f4, %f5;
	st.global.f32 	[%rd24+-28], %f6;
	ld.global.f32 	%f7, [%rd25+-24];
	ld.global.f32 	%f8, [%rd24+-24];
	add.f32 	%f9, %f7, %f8;
	st.global.f32 	[%rd24+-24], %f9;
	ld.global.f32 	%f10, [%rd25+-20];
	ld.global.f32 	%f11, [%rd24+-20];
	add.f32 	%f12, %f10, %f11;
	st.global.f32 	[%rd24+-20], %f12;
	ld.global.f32 	%f13, [%rd25+-16];
	ld.global.f32 	%f14, [%rd24+-16];
	add.f32 	%f15, %f13, %f14;
	st.global.f32 	[%rd24+-16], %f15;
	ld.global.f32 	%f16, [%rd25+-12];
	ld.global.f32 	%f17, [%rd24+-12];
	add.f32 	%f18, %f16, %f17;
	st.global.f32 	[%rd24+-12], %f18;
	ld.global.f32 	%f19, [%rd25+-8];
	ld.global.f32 	%f20, [%rd24+-8];
	add.f32 	%f21, %f19, %f20;
	st.global.f32 	[%rd24+-8], %f21;
	ld.global.f32 	%f22, [%rd25+-4];
	ld.global.f32 	%f23, [%rd24+-4];
	add.f32 	%f24, %f22, %f23;
	st.global.f32 	[%rd24+-4], %f24;
	ld.global.f32 	%f25, [%rd25];
	ld.global.f32 	%f26, [%rd24];
	add.f32 	%f27, %f25, %f26;
	st.global.f32 	[%rd24], %f27;
	ld.global.f32 	%f28, [%rd25+4];
	ld.global.f32 	%f29, [%rd24+4];
	add.f32 	%f30, %f28, %f29;
	st.global.f32 	[%rd24+4], %f30;
	ld.global.f32 	%f31, [%rd25+8];
	ld.global.f32 	%f32, [%rd24+8];
	add.f32 	%f33, %f31, %f32;
	st.global.f32 	[%rd24+8], %f33;
	ld.global.f32 	%f34, [%rd25+12];
	ld.global.f32 	%f35, [%rd24+12];
	add.f32 	%f36, %f34, %f35;
	st.global.f32 	[%rd24+12], %f36;
	ld.global.f32 	%f37, [%rd25+16];
	ld.global.f32 	%f38, [%rd24+16];
	add.f32 	%f39, %f37, %f38;
	st.global.f32 	[%rd24+16], %f39;
	ld.global.f32 	%f40, [%rd25+20];
	ld.global.f32 	%f41, [%rd24+20];
	add.f32 	%f42, %f40, %f41;
	st.global.f32 	[%rd24+20], %f42;
	ld.global.f32 	%f43, [%rd25+24];
	ld.global.f32 	%f44, [%rd24+24];
	add.f32 	%f45, %f43, %f44;
	st.global.f32 	[%rd24+24], %f45;
	ld.global.f32 	%f46, [%rd25+28];
	ld.global.f32 	%f47, [%rd24+28];
	add.f32 	%f48, %f46, %f47;
	st.global.f32 	[%rd24+28], %f48;
	add.s32 	%r18, %r18, 16;
	add.s64 	%rd25, %rd25, 64;
	add.s64 	%rd24, %rd24, 64;
	setp.ne.s32 	%p3, %r18, 0;
	@%p3 bra 	$L__BB0_3;
$L__BB0_4:
	setp.eq.s32 	%p4, %r1, 0;
	@%p4 bra 	$L__BB0_13;
	and.b32  	%r7, %r16, 7;
	setp.lt.u32 	%p5, %r1, 8;
	@%p5 bra 	$L__BB0_7;
	mul.wide.u32 	%rd17, %r20, 4;
	add.s64 	%rd18, %rd2, %rd17;
	ld.global.f32 	%f49, [%rd18];
	add.s64 	%rd19, %rd1, %rd17;
	ld.global.f32 	%f50, [%rd19];
	add.f32 	%f51, %f49, %f50;
	st.global.f32 	[%rd19], %f51;
	ld.global.f32 	%f52, [%rd18+4];
	ld.global.f32 	%f53, [%rd19+4];
	add.f32 	%f54, %f52, %f53;
	st.global.f32 	[%rd19+4], %f54;
	ld.global.f32 	%f55, [%rd18+8];
	ld.global.f32 	%f56, [%rd19+8];
	add.f32 	%f57, %f55, %f56;
	st.global.f32 	[%rd19+8], %f57;
	ld.global.f32 	%f58, [%rd18+12];
	ld.global.f32 	%f59, [%rd19+12];
	add.f32 	%f60, %f58, %f59;
	st.global.f32 	[%rd19+12], %f60;
	ld.global.f32 	%f61, [%rd18+16];
	ld.global.f32 	%f62, [%rd19+16];
	add.f32 	%f63, %f61, %f62;
	st.global.f32 	[%rd19+16], %f63;
	ld.global.f32 	%f64, [%rd18+20];
	ld.global.f32 	%f65, [%rd19+20];
	add.f32 	%f66, %f64, %f65;
	st.global.f32 	[%rd19+20], %f66;
	ld.global.f32 	%f67, [%rd18+24];
	ld.global.f32 	%f68, [%rd19+24];
	add.f32 	%f69, %f67, %f68;
	st.global.f32 	[%rd19+24], %f69;
	ld.global.f32 	%f70, [%rd18+28];
	ld.global.f32 	%f71, [%rd19+28];
	add.f32 	%f72, %f70, %f71;
	st.global.f32 	[%rd19+28], %f72;
	add.s32 	%r20, %r20, 8;
$L__BB0_7:
	setp.eq.s32 	%p6, %r7, 0;
	@%p6 bra 	$L__BB0_13;
	and.b32  	%r10, %r16, 3;
	setp.lt.u32 	%p7, %r7, 4;
	@%p7 bra 	$L__BB0_10;
	mul.wide.u32 	%rd20, %r20, 4;
	add.s64 	%rd21, %rd2, %rd20;
	ld.global.f32 	%f73, [%rd21];
	add.s64 	%rd22, %rd1, %rd20;
	ld.global.f32 	%f74, [%rd22];
	add.f32 	%f75, %f73, %f74;
	st.global.f32 	[%rd22], %f75;
	ld.global.f32 	%f76, [%rd21+4];
	ld.global.f32 	%f77, [%rd22+4];
	add.f32 	%f78, %f76, %f77;
	st.global.f32 	[%rd22+4], %f78;
	ld.global.f32 	%f79, [%rd21+8];
	ld.global.f32 	%f80, [%rd22+8];
	add.f32 	%f81, %f79, %f80;
	st.global.f32 	[%rd22+8], %f81;
	ld.global.f32 	%f82, [%rd21+12];
	ld.global.f32 	%f83, [%rd22+12];
	add.f32 	%f84, %f82, %f83;
	st.global.f32 	[%rd22+12], %f84;
	add.s32 	%r20, %r20, 4;
$L__BB0_10:
	setp.eq.s32 	%p8, %r10, 0;
	@%p8 bra 	$L__BB0_13;
	mul.wide.u32 	%rd23, %r20, 4;
	add.s64 	%rd27, %rd1, %rd23;
	add.s64 	%rd26, %rd2, %rd23;
	neg.s32 	%r22, %r10;
$L__BB0_12:
	.pragma "nounroll";
	ld.global.f32 	%f85, [%rd26];
	ld.global.f32 	%f86, [%rd27];
	add.f32 	%f87, %f85, %f86;
	st.global.f32 	[%rd27], %f87;
	add.s64 	%rd27, %rd27, 4;
	add.s64 	%rd26, %rd26, 4;
	add.s32 	%r22, %r22, 1;
	setp.ne.s32 	%p9, %r22, 0;
	@%p9 bra 	$L__BB0_12;
$L__BB0_13:
	ret;

}


// ===== COMPILED SASS (sm_100) =====

	.target	sm_100

	.elftype	@"ET_EXEC"


//--------------------- .note.nv.tkinfo           --------------------------
	.section	.note.nv.tkinfo,"",@"SHT_NOTE"
	.sectionflags	@"SHF_NOTE_NV_TKINFO"
	.tkinfo
        /*0018*/ 	.word	0x00000002
        /*0030*/ 	.string	""
        /*0030*/ 	.string	"ptxas"
        /*0030*/ 	.string	"Cuda compilation tools, release 13.0, V13.0.88"
        /*0030*/ 	.string	"Build cuda_13.0.r13.0/compiler.36424714_0"
        /*0030*/ 	.string	"-arch sm_100 -m 64 "



//--------------------- .note.nv.cuinfo           --------------------------
	.section	.note.nv.cuinfo,"",@"SHT_NOTE"
	.sectionflags	@"SHF_NOTE_NV_CUINFO"
        /*0018*/ 	.short	0x0002
        /*001a*/ 	.short	0x0064
        /*001c*/ 	.short	0x0082
	.zero		2


//--------------------- .nv.info                  --------------------------
	.section	.nv.info,"",@"SHT_CUDA_INFO"
	.align	4


	//----- nvinfo : EIATTR_REGCOUNT
	.align		4
        /*0000*/ 	.byte	0x04, 0x2f
        /*0002*/ 	.short	(.L_1 - .L_0)
	.align		4
.L_0:
        /*0004*/ 	.word	index@(_Z9array_addiPfS_)
        /*0008*/ 	.word	0x00000012


	//----- nvinfo : EIATTR_FRAME_SIZE
	.align		4
.L_1:
        /*000c*/ 	.byte	0x04, 0x11
        /*000e*/ 	.short	(.L_3 - .L_2)
	.align		4
.L_2:
        /*0010*/ 	.word	index@(_Z9array_addiPfS_)
        /*0014*/ 	.word	0x00000000


	//----- nvinfo : EIATTR_MIN_STACK_SIZE
	.align		4
.L_3:
        /*0018*/ 	.byte	0x04, 0x12
        /*001a*/ 	.short	(.L_5 - .L_4)
	.align		4
.L_4:
        /*001c*/ 	.word	index@(_Z9array_addiPfS_)
        /*0020*/ 	.word	0x00000000
.L_5:


//--------------------- .nv.compat                --------------------------
	.section	.nv.compat,"",@"SHT_CUDA_COMPAT_INFO"
	.align	4
        /*0000*/ 	.byte	0x02, 0x09, 0x00, 0x00, 0x02, 0x02, 0x01, 0x00, 0x02, 0x05, 0x05, 0x00, 0x03, 0x07, 0x01, 0x01
        /*0010*/ 	.byte	0x02, 0x03, 0x00, 0x00, 0x02, 0x06, 0x01, 0x00, 0x04, 0x0b, 0x08, 0x00, 0x09, 0x00, 0x00, 0x00
        /*0020*/ 	.byte	0x00, 0x00, 0x00, 0x00


//--------------------- .nv.info._Z9array_addiPfS_ --------------------------
	.section	.nv.info._Z9array_addiPfS_,"",@"SHT_CUDA_INFO"
	.sectionflags	@""
	.align	4


	//----- nvinfo : EIATTR_CUDA_API_VERSION
	.align		4
        /*0000*/ 	.byte	0x04, 0x37
        /*0002*/ 	.short	(.L_7 - .L_6)
.L_6:
        /*0004*/ 	.word	0x00000082


	//----- nvinfo : EIATTR_KPARAM_INFO
	.align		4
.L_7:
        /*0008*/ 	.byte	0x04, 0x17
        /*000a*/ 	.short	(.L_9 - .L_8)
.L_8:
        /*000c*/ 	.word	0x00000000
        /*0010*/ 	.short	0x0002
        /*0012*/ 	.short	0x0010
        /*0014*/ 	.byte	0x00, 0xf5, 0x21, 0x00


	//----- nvinfo : EIATTR_KPARAM_INFO
	.align		4
.L_9:
        /*0018*/ 	.byte	0x04, 0x17
        /*001a*/ 	.short	(.L_11 - .L_10)
.L_10:
        /*001c*/ 	.word	0x00000000
        /*0020*/ 	.short	0x0001
        /*0022*/ 	.short	0x0008
        /*0024*/ 	.byte	0x00, 0xf5, 0x21, 0x00


	//----- nvinfo : EIATTR_KPARAM_INFO
	.align		4
.L_11:
        /*0028*/ 	.byte	0x04, 0x17
        /*002a*/ 	.short	(.L_13 - .L_12)
.L_12:
        /*002c*/ 	.word	0x00000000
        /*0030*/ 	.short	0x0000
        /*0032*/ 	.short	0x0000
        /*0034*/ 	.byte	0x00, 0xf0, 0x11, 0x00


	//----- nvinfo : EIATTR_SPARSE_MMA_MASK
	.align		4
.L_13:
        /*0038*/ 	.byte	0x03, 0x50
        /*003a*/ 	.short	0x0000


	//----- nvinfo : EIATTR_MAXREG_COUNT
	.align		4
        /*003c*/ 	.byte	0x03, 0x1b
        /*003e*/ 	.short	0x00ff


	//----- nvinfo : EIATTR_MERCURY_ISA_VERSION
	.align		4
        /*0040*/ 	.byte	0x03, 0x5f
        /*0042*/ 	.short	0x0101


	//----- nvinfo : EIATTR_VRC_CTA_INIT_COUNT
	.align		4
        /*0044*/ 	.byte	0x02, 0x4a
	.zero		1
	.zero		1


	//----- nvinfo : EIATTR_EXIT_INSTR_OFFSETS
	.align		4
        /*0048*/ 	.byte	0x04, 0x1c
        /*004a*/ 	.short	(.L_15 - .L_14)


	//   ....[0]....
.L_14:
        /*004c*/ 	.word	0x00000030


	//   ....[1]....
        /*0050*/ 	.word	0x00000600


	//   ....[2]....
        /*0054*/ 	.word	0x000008a0


	//   ....[3]....
        /*0058*/ 	.word	0x00000a40


	//   ....[4]....
        /*005c*/ 	.word	0x00000b90


	//----- nvinfo : EIATTR_CBANK_PARAM_SIZE
	.align		4
.L_15:
        /*0060*/ 	.byte	0x03, 0x19
        /*0062*/ 	.short	0x0018


	//----- nvinfo : EIATTR_PARAM_CBANK
	.align		4
        /*0064*/ 	.byte	0x04, 0x0a
        /*0066*/ 	.short	(.L_17 - .L_16)
	.align		4
.L_16:
        /*0068*/ 	.word	index@(.nv.constant0._Z9array_addiPfS_)
        /*006c*/ 	.short	0x0380
        /*006e*/ 	.short	0x0018


	//----- nvinfo : EIATTR_SW_WAR
	.align		4
.L_17:
        /*0070*/ 	.byte	0x04, 0x36
        /*0072*/ 	.short	(.L_19 - .L_18)
.L_18:
        /*0074*/ 	.word	0x00000008
.L_19:


//--------------------- .nv.callgraph             --------------------------
	.section	.nv.callgraph,"",@"SHT_CUDA_CALLGRAPH"
	.align	4
	.sectionentsize	8
	.align		4
        /*0000*/ 	.word	0x00000000
	.align		4
        /*0004*/ 	.word	0xffffffff
	.align		4
        /*0008*/ 	.word	0x00000000
	.align		4
        /*000c*/ 	.word	0xfffffffe
	.align		4
        /*0010*/ 	.word	0x00000000
	.align		4
        /*0014*/ 	.word	0xfffffffd
	.align		4
        /*0018*/ 	.word	0x00000000
	.align		4
        /*001c*/ 	.word	0xfffffffc


//--------------------- .text._Z9array_addiPfS_   --------------------------
	.section	.text._Z9array_addiPfS_,"ax",@progbits
	.align	128
        .global         _Z9array_addiPfS_
        .type           _Z9array_addiPfS_,@function
        .size           _Z9array_addiPfS_,(.L_x_6 - _Z9array_addiPfS_)
        .other          _Z9array_addiPfS_,@"STO_CUDA_ENTRY STV_DEFAULT"
_Z9array_addiPfS_:
.text._Z9array_addiPfS_:
[----:B------:R-:W-:Y:S08]  /*0000*/  LDC R1, c[0x0][0x37c] ;  /* 0x0000df00ff017b82 */ /* 0x000ff00000000800 */
[----:B------:R-:W0:Y:S02]  /*0010*/  LDC R6, c[0x0][0x380] ;  /* 0x0000e000ff067b82 */ /* 0x000e240000000800 */
[----:B0-----:R-:W-:-:S13]  /*0020*/  ISETP.GE.AND P0, PT, R6, 0x1, PT ;  /* 0x000000010600780c */ /* 0x001fda0003f06270 */
[----:B------:R-:W-:Y:S05]  /*0030*/  @!P0 EXIT ;  /* 0x000000000000894d */ /* 0x000fea0003800000 */
[C---:B------:R-:W-:Y:S01]  /*0040*/  ISETP.GE.U32.AND P1, PT, R6.reuse, 0x10, PT ;  /* 0x000000100600780c */ /* 0x040fe20003f26070 */
[----:B------:R-:W0:Y:S01]  /*0050*/  LDCU.64 UR8, c[0x0][0x358] ;  /* 0x00006b00ff0877ac */ /* 0x000e220008000a00 */
[----:B------:R-:W-:Y:S01]  /*0060*/  LOP3.LUT R10, R6, 0xf, RZ, 0xc0, !PT ;  /* 0x0000000f060a7812 */ /* 0x000fe200078ec0ff */
[----:B------:R-:W-:-:S03]  /*0070*/  HFMA2 R0, -RZ, RZ, 0, 0 ;  /* 0x00000000ff007431 */ /* 0x000fc600000001ff */
[----:B------:R-:W-:-:S07]  /*0080*/  ISETP.NE.AND P0, PT, R10, RZ, PT ;  /* 0x000000ff0a00720c */ /* 0x000fce0003f05270 */
[----:B------:R-:W-:Y:S06]  /*0090*/  @!P1 BRA `(.L_x_0) ;  /* 0x0000000400589947 */ /* 0x000fec0003800000 */
[----:B------:R-:W1:Y:S01]  /*00a0*/  LDCU.64 UR6, c[0x0][0x388] ;  /* 0x00007100ff0677ac */ /* 0x000e620008000a00 */
[----:B------:R-:W-:Y:S01]  /*00b0*/  LOP3.LUT R0, R6, 0x7ffffff0, RZ, 0xc0, !PT ;  /* 0x7ffffff006007812 */ /* 0x000fe200078ec0ff */
[----:B------:R-:W2:Y:S03]  /*00c0*/  LDCU.64 UR4, c[0x0][0x390] ;  /* 0x00007200ff0477ac */ /* 0x000ea60008000a00 */
[----:B------:R-:W-:Y:S01]  /*00d0*/  IADD3 R7, PT, PT, -R0, RZ, RZ ;  /* 0x000000ff00077210 */ /* 0x000fe20007ffe1ff */
[----:B-1----:R-:W-:Y:S02]  /*00e0*/  UIADD3 UR6, UP0, UPT, UR6, 0x20, URZ ;  /* 0x0000002006067890 */ /* 0x002fe4000ff1e0ff */
[----:B--2---:R-:W-:Y:S02]  /*00f0*/  UIADD3 UR4, UP1, UPT, UR4, 0x20, URZ ;  /* 0x0000002004047890 */ /* 0x004fe4000ff3e0ff */
[----:B------:R-:W-:-:S02]  /*0100*/  UIADD3.X UR7, UPT, UPT, URZ, UR7, URZ, UP0, !UPT ;  /* 0x00000007ff077290 */ /* 0x000fc400087fe4ff */
[----:B------:R-:W-:Y:S01]  /*0110*/  MOV R12, UR6 ;  /* 0x00000006000c7c02 */ /* 0x000fe20008000f00 */
[----:B------:R-:W-:Y:S01]  /*0120*/  UIADD3.X UR5, UPT, UPT, URZ, UR5, URZ, UP1, !UPT ;  /* 0x00000005ff057290 */ /* 0x000fe20008ffe4ff */
[----:B------:R-:W-:Y:S02]  /*0130*/  MOV R8, UR4 ;  /* 0x0000000400087c02 */ /* 0x000fe40008000f00 */
[----:B------:R-:W-:-:S03]  /*0140*/  MOV R3, UR7 ;  /* 0x0000000700037c02 */ /* 0x000fc60008000f00 */
[----:B------:R-:W-:-:S07]  /*0150*/  MOV R9, UR5 ;  /* 0x0000000500097c02 */ /* 0x000fce0008000f00 */
.L_x_1:
[----:B------:R-:W-:Y:S02]  /*0160*/  MOV R2, R12 ;  /* 0x0000000c00027202 */ /* 0x000fe40000000f00 */
[----:B-1----:R-:W-:Y:S02]  /*0170*/  MOV R4, R8 ;  /* 0x0000000800047202 */ /* 0x002fe40000000f00 */
[----:B------:R-:W-:Y:S01]  /*0180*/  MOV R5, R9 ;  /* 0x0000000900057202 */ /* 0x000fe20000000f00 */
[----:B0-----:R-:W2:Y:S04]  /*0190*/  LDG.E R8, desc[UR8][R2.64+-0x20] ;  /* 0xffffe00802087981 */ /* 0x001ea8000c1e1900 */
[----:B------:R-:W2:Y:S04]  /*01a0*/  LDG.E R9, desc[UR8][R4.64+-0x20] ;  /* 0xffffe00804097981 */ /* 0x000ea8000c1e1900 */
[----:B------:R-:W3:Y:S04]  /*01b0*/  LDG.E R11, desc[UR8][R4.64+-0x1c] ;  /* 0xffffe408040b7981 */ /* 0x000ee8000c1e1900 */
[----:B------:R-:W4:Y:S04]  /*01c0*/  LDG.E R13, desc[UR8][R4.64+-0x18] ;  /* 0xffffe808040d7981 */ /* 0x000f28000c1e1900 */
[----:B------:R-:W5:Y:S01]  /*01d0*/  LDG.E R15, desc[UR8][R4.64+-0x14] ;  /* 0xffffec08040f7981 */ /* 0x000f62000c1e1900 */
[----:B--2---:R-:W-:-:S05]  /*01e0*/  FADD R9, R8, R9 ;  /* 0x0000000908097221 */ /* 0x004fca0000000000 */
[----:B------:R0:W-:Y:S04]  /*01f0*/  STG.E desc[UR8][R4.64+-0x20], R9 ;  /* 0xffffe00904007986 */ /* 0x0001e8000c101908 */
[----:B------:R-:W3:Y:S04]  /*0200*/  LDG.E R8, desc[UR8][R2.64+-0x1c] ;  /* 0xffffe40802087981 */ /* 0x000ee8000c1e1900 */
[----:B0-----:R-:W2:Y:S01]  /*0210*/  LDG.E R9, desc[UR8][R4.64+-0x10] ;  /* 0xfffff00804097981 */ /* 0x001ea2000c1e1900 */
[----:B---3--:R-:W-:-:S05]  /*0220*/  FADD R11, R8, R11 ;  /* 0x0000000b080b7221 */ /* 0x008fca0000000000 */
[----:B------:R0:W-:Y:S04]  /*0230*/  STG.E desc[UR8][R4.64+-0x1c], R11 ;  /* 0xffffe40b04007986 */ /* 0x0001e8000c101908 */
[----:B------:R-:W4:Y:S04]  /*0240*/  LDG.E R8, desc[UR8][R2.64+-0x18] ;  /* 0xffffe80802087981 */ /* 0x000f28000c1e1900 */
[----:B0-----:R-:W3:Y:S01]  /*0250*/  LDG.E R11, desc[UR8][R4.64+-0xc] ;  /* 0xfffff408040b7981 */ /* 0x001ee2000c1e1900 */
[----:B----4-:R-:W-:-:S05]  /*0260*/  FADD R13, R8, R13 ;  /* 0x0000000d080d7221 */ /* 0x010fca0000000000 */
[----:B------:R0:W-:Y:S04]  /*0270*/  STG.E desc[UR8][R4.64+-0x18], R13 ;  /* 0xffffe80d04007986 */ /* 0x0001e8000c101908 */
[----:B------:R-:W5:Y:S04]  /*0280*/  LDG.E R8, desc[UR8][R2.64+-0x14] ;  /* 0xffffec0802087981 */ /* 0x000f68000c1e1900 */
[----:B0-----:R-:W4:Y:S01]  /*0290*/  LDG.E R13, desc[UR8][R4.64+-0x8] ;  /* 0xfffff808040d7981 */ /* 0x001f22000c1e1900 */
[----:B-----5:R-:W-:-:S05]  /*02a0*/  FADD R15, R8, R15 ;  /* 0x0000000f080f7221 */ /* 0x020fca0000000000 */
[----:B------:R0:W-:Y:S04]  /*02b0*/  STG.E desc[UR8][R4.64+-0x14], R15 ;  /* 0xffffec0f04007986 */ /* 0x0001e8000c101908 */
[----:B------:R-:W2:Y:S04]  /*02c0*/  LDG.E R8, desc[UR8][R2.64+-0x10] ;  /* 0xfffff00802087981 */ /* 0x000ea8000c1e1900 */
[----:B0-----:R-:W5:Y:S01]  /*02d0*/  LDG.E R15, desc[UR8][R4.64+-0x4] ;  /* 0xfffffc08040f7981 */ /* 0x001f62000c1e1900 */
        /* <DEDUP_REMOVED lines=34> */
[----:B------:R-:W3:Y:S02]  /*0500*/  LDG.E R8, desc[UR8][R2.64+0x14] ;  /* 0x0000140802087981 */ /* 0x000ee4000c1e1900 */
[----:B---3--:R-:W-:-:S05]  /*0510*/  FADD R11, R8, R11 ;  /* 0x0000000b080b7221 */ /* 0x008fca0000000000 */
[----:B------:R1:W-:Y:S04]  /*0520*/  STG.E desc[UR8][R4.64+0x14], R11 ;  /* 0x0000140b04007986 */ /* 0x0003e8000c101908 */
[----:B------:R-:W4:Y:S01]  /*0530*/  LDG.E R8, desc[UR8][R2.64+0x18] ;  /* 0x0000180802087981 */ /* 0x000f22000c1e1900 */
[----:B------:R-:W-:Y:S01]  /*0540*/  IADD3 R7, PT, PT, R7, 0x10, RZ ;  /* 0x0000001007077810 */ /* 0x000fe20007ffe0ff */
[----:B----4-:R-:W-:-:S05]  /*0550*/  FADD R13, R8, R13 ;  /* 0x0000000d080d7221 */ /* 0x010fca0000000000 */
[----:B------:R1:W-:Y:S04]  /*0560*/  STG.E desc[UR8][R4.64+0x18], R13 ;  /* 0x0000180d04007986 */ /* 0x0003e8000c101908 */
[----:B------:R2:W5:Y:S01]  /*0570*/  LDG.E R8, desc[UR8][R2.64+0x1c] ;  /* 0x00001c0802087981 */ /* 0x000562000c1e1900 */
[----:B------:R-:W-:Y:S02]  /*0580*/  ISETP.NE.AND P1, PT, R7, RZ, PT ;  /* 0x000000ff0700720c */ /* 0x000fe40003f25270 */
[----:B------:R-:W-:-:S05]  /*0590*/  IADD3 R12, P2, PT, R2, 0x40, RZ ;  /* 0x00000040020c7810 */ /* 0x000fca0007f5e0ff */
[----:B--2---:R-:W-:Y:S02]  /*05a0*/  IMAD.X R3, RZ, RZ, R3, P2 ;  /* 0x000000ffff037224 */ /* 0x004fe400010e0603 */
[----:B-----5:R-:W-:Y:S01]  /*05b0*/  FADD R15, R8, R15 ;  /* 0x0000000f080f7221 */ /* 0x020fe20000000000 */
[----:B------:R-:W-:-:S04]  /*05c0*/  IADD3 R8, P3, PT, R4, 0x40, RZ ;  /* 0x0000004004087810 */ /* 0x000fc80007f7e0ff */
[----:B------:R1:W-:Y:S01]  /*05d0*/  STG.E desc[UR8][R4.64+0x1c], R15 ;  /* 0x00001c0f04007986 */ /* 0x0003e2000c101908 */
[----:B0-----:R-:W-:Y:S01]  /*05e0*/  IADD3.X R9, PT, PT, RZ, R5, RZ, P3, !PT ;  /* 0x00000005ff097210 */ /* 0x001fe20001ffe4ff */
[----:B------:R-:W-:Y:S07]  /*05f0*/  @P1 BRA `(.L_x_1) ;  /* 0xfffffff800d81947 */ /* 0x000fee000383ffff */
.L_x_0:
[----:B0-----:R-:W-:Y:S05]  /*0600*/  @!P0 EXIT ;  /* 0x000000000000894d */ /* 0x001fea0003800000 */
[----:B------:R-:W-:Y:S02]  /*0610*/  ISETP.GE.U32.AND P0, PT, R10, 0x8, PT ;  /* 0x000000080a00780c */ /* 0x000fe40003f06070 */
[----:B------:R-:W-:-:S04]  /*0620*/  LOP3.LUT R12, R6, 0x7, RZ, 0xc0, !PT ;  /* 0x00000007060c7812 */ /* 0x000fc800078ec0ff */
[----:B------:R-:W-:-:S07]  /*0630*/  ISETP.NE.AND P1, PT, R12, RZ, PT ;  /* 0x000000ff0c00720c */ /* 0x000fce0003f25270 */
[----:B------:R-:W-:Y:S06]  /*0640*/  @!P0 BRA `(.L_x_2) ;  /* 0x0000000000948947 */ /* 0x000fec0003800000 */
[----:B------:R-:W0:Y:S08]  /*0650*/  LDC.64 R2, c[0x0][0x388] ;  /* 0x0000e200ff027b82 */ /* 0x000e300000000a00 */
[----:B-1----:R-:W1:Y:S01]  /*0660*/  LDC.64 R4, c[0x0][0x390] ;  /* 0x0000e400ff047b82 */ /* 0x002e620000000a00 */
[----:B0-----:R-:W-:-:S05]  /*0670*/  IMAD.WIDE.U32 R2, R0, 0x4, R2 ;  /* 0x0000000400027825 */ /* 0x001fca00078e0002 */
[----:B------:R-:W2:Y:S01]  /*0680*/  LDG.E R7, desc[UR8][R2.64] ;  /* 0x0000000802077981 */ /* 0x000ea2000c1e1900 */
[----:B-1----:R-:W-:-:S05]  /*0690*/  IMAD.WIDE.U32 R4, R0, 0x4, R4 ;  /* 0x0000000400047825 */ /* 0x002fca00078e0004 */
[----:B------:R-:W2:Y:S04]  /*06a0*/  LDG.E R8, desc[UR8][R4.64] ;  /* 0x0000000804087981 */ /* 0x000ea8000c1e1900 */
[----:B------:R-:W3:Y:S04]  /*06b0*/  LDG.E R9, desc[UR8][R4.64+0x4] ;  /* 0x0000040804097981 */ /* 0x000ee8000c1e1900 */
[----:B------:R-:W4:Y:S04]  /*06c0*/  LDG.E R11, desc[UR8][R4.64+0x8] ;  /* 0x00000808040b7981 */ /* 0x000f28000c1e1900 */
[----:B------:R-:W5:Y:S01]  /*06d0*/  LDG.E R13, desc[UR8][R4.64+0xc] ;  /* 0x00000c08040d7981 */ /* 0x000f62000c1e1900 */
[----:B--2---:R-:W-:-:S05]  /*06e0*/  FADD R7, R7, R8 ;  /* 0x0000000807077221 */ /* 0x004fca0000000000 */
[----:B------:R-:W-:Y:S04]  /*06f0*/  STG.E desc[UR8][R4.64], R7 ;  /* 0x0000000704007986 */ /* 0x000fe8000c101908 */
[----:B------:R-:W3:Y:S02]  /*0700*/  LDG.E R8, desc[UR8][R2.64+0x4] ;  /* 0x0000040802087981 */ /* 0x000ee4000c1e1900 */
[----:B---3--:R-:W-:-:S05]  /*0710*/  FADD R9, R8, R9 ;  /* 0x0000000908097221 */ /* 0x008fca0000000000 */
[----:B------:R0:W-:Y:S04]  /*0720*/  STG.E desc[UR8][R4.64+0x4], R9 ;  /* 0x0000040904007986 */ /* 0x0001e8000c101908 */
[----:B------:R-:W4:Y:S04]  /*0730*/  LDG.E R8, desc[UR8][R2.64+0x8] ;  /* 0x0000080802087981 */ /* 0x000f28000c1e1900 */
[----:B0-----:R-:W2:Y:S01]  /*0740*/  LDG.E R9, desc[UR8][R4.64+0x14] ;  /* 0x0000140804097981 */ /* 0x001ea2000c1e1900 */
[----:B----4-:R-:W-:-:S05]  /*0750*/  FADD R11, R8, R11 ;  /* 0x0000000b080b7221 */ /* 0x010fca0000000000 */
[----:B------:R0:W-:Y:S04]  /*0760*/  STG.E desc[UR8][R4.64+0x8], R11 ;  /* 0x0000080b04007986 */ /* 0x0001e8000c101908 */
[----:B------:R-:W5:Y:S04]  /*0770*/  LDG.E R8, desc[UR8][R2.64+0xc] ;  /* 0x00000c0802087981 */ /* 0x000f68000c1e1900 */
[----:B0-----:R-:W3:Y:S01]  /*0780*/  LDG.E R11, desc[UR8][R4.64+0x18] ;  /* 0x00001808040b7981 */ /* 0x001ee2000c1e1900 */
[----:B-----5:R-:W-:-:S03]  /*0790*/  FADD R13, R8, R13 ;  /* 0x0000000d080d7221 */ /* 0x020fc60000000000 */
[----:B------:R-:W4:Y:S04]  /*07a0*/  LDG.E R8, desc[UR8][R4.64+0x10] ;  /* 0x0000100804087981 */ /* 0x000f28000c1e1900 */
[----:B------:R0:W-:Y:S04]  /*07b0*/  STG.E desc[UR8][R4.64+0xc], R13 ;  /* 0x00000c0d04007986 */ /* 0x0001e8000c101908 */
[----:B------:R-:W4:Y:S04]  /*07c0*/  LDG.E R7, desc[UR8][R2.64+0x10] ;  /* 0x0000100802077981 */ /* 0x000f28000c1e1900 */
[----:B0-----:R-:W5:Y:S01]  /*07d0*/  LDG.E R13, desc[UR8][R4.64+0x1c] ;  /* 0x00001c08040d7981 */ /* 0x001f62000c1e1900 */
[----:B----4-:R-:W-:-:S05]  /*07e0*/  FADD R7, R7, R8 ;  /* 0x0000000807077221 */ /* 0x010fca0000000000 */
[----:B------:R0:W-:Y:S04]  /*07f0*/  STG.E desc[UR8][R4.64+0x10], R7 ;  /* 0x0000100704007986 */ /* 0x0001e8000c101908 */
[----:B------:R-:W2:Y:S02]  /*0800*/  LDG.E R8, desc[UR8][R2.64+0x14] ;  /* 0x0000140802087981 */ /* 0x000ea4000c1e1900 */
[----:B--2---:R-:W-:-:S05]  /*0810*/  FADD R9, R8, R9 ;  /* 0x0000000908097221 */ /* 0x004fca0000000000 */
[----:B------:R0:W-:Y:S04]  /*0820*/  STG.E desc[UR8][R4.64+0x14], R9 ;  /* 0x0000140904007986 */ /* 0x0001e8000c101908 */
[----:B------:R-:W3:Y:S02]  /*0830*/  LDG.E R8, desc[UR8][R2.64+0x18] ;  /* 0x0000180802087981 */ /* 0x000ee4000c1e1900 */
[----:B---3--:R-:W-:-:S05]  /*0840*/  FADD R11, R8, R11 ;  /* 0x0000000b080b7221 */ /* 0x008fca0000000000 */
[----:B------:R0:W-:Y:S04]  /*0850*/  STG.E desc[UR8][R4.64+0x18], R11 ;  /* 0x0000180b04007986 */ /* 0x0001e8000c101908 */
[----:B------:R-:W5:Y:S01]  /*0860*/  LDG.E R8, desc[UR8][R2.64+0x1c] ;  /* 0x00001c0802087981 */ /* 0x000f62000c1e1900 */
[----:B------:R-:W-:Y:S01]  /*0870*/  IADD3 R0, PT, PT, R0, 0x8, RZ ;  /* 0x0000000800007810 */ /* 0x000fe20007ffe0ff */
[----:B-----5:R-:W-:-:S05]  /*0880*/  FADD R13, R8, R13 ;  /* 0x0000000d080d7221 */ /* 0x020fca0000000000 */
[----:B------:R0:W-:Y:S02]  /*0890*/  STG.E desc[UR8][R4.64+0x1c], R13 ;  /* 0x00001c0d04007986 */ /* 0x0001e4000c101908 */
.L_x_2:
[----:B------:R-:W-:Y:S05]  /*08a0*/  @!P1 EXIT ;  /* 0x000000000000994d */ /* 0x000fea0003800000 */
[----:B------:R-:W-:Y:S02]  /*08b0*/  ISETP.GE.U32.AND P0, PT, R12, 0x4, PT ;  /* 0x000000040c00780c */ /* 0x000fe40003f06070 */
[----:B------:R-:W-:-:S04]  /*08c0*/  LOP3.LUT R6, R6, 0x3, RZ, 0xc0, !PT ;  /* 0x0000000306067812 */ /* 0x000fc800078ec0ff */
[----:B------:R-:W-:-:S07]  /*08d0*/  ISETP.NE.AND P1, PT, R6, RZ, PT ;  /* 0x000000ff0600720c */ /* 0x000fce0003f25270 */
[----:B------:R-:W-:Y:S06]  /*08e0*/  @!P0 BRA `(.L_x_3) ;  /* 0x0000000000548947 */ /* 0x000fec0003800000 */
[----:B01----:R-:W0:Y:S08]  /*08f0*/  LDC.64 R4, c[0x0][0x388] ;  /* 0x0000e200ff047b82 */ /* 0x003e300000000a00 */
[----:B------:R-:W1:Y:S01]  /*0900*/  LDC.64 R2, c[0x0][0x390] ;  /* 0x0000e400ff027b82 */ /* 0x000e620000000a00 */
        /* <DEDUP_REMOVED lines=8> */
[----:B------:R2:W-:Y:S04]  /*0990*/  STG.E desc[UR8][R2.64], R7 ;  /* 0x0000000702007986 */ /* 0x0005e8000c101908 */
[----:B------:R-:W3:Y:S02]  /*09a0*/  LDG.E R8, desc[UR8][R4.64+0x4] ;  /* 0x0000040804087981 */ /* 0x000ee4000c1e1900 */
[----:B---3--:R-:W-:-:S05]  /*09b0*/  FADD R9, R8, R9 ;  /* 0x0000000908097221 */ /* 0x008fca0000000000 */
[----:B------:R2:W-:Y:S04]  /*09c0*/  STG.E desc[UR8][R2.64+0x4], R9 ;  /* 0x0000040902007986 */ /* 0x0005e8000c101908 */
[----:B------:R-:W4:Y:S02]  /*09d0*/  LDG.E R8, desc[UR8][R4.64+0x8] ;  /* 0x0000080804087981 */ /* 0x000f24000c1e1900 */
[----:B----4-:R-:W-:-:S05]  /*09e0*/  FADD R11, R8, R11 ;  /* 0x0000000b080b7221 */ /* 0x010fca0000000000 */
[----:B------:R2:W-:Y:S04]  /*09f0*/  STG.E desc[UR8][R2.64+0x8], R11 ;  /* 0x0000080b02007986 */ /* 0x0005e8000c101908 */
[----:B------:R-:W5:Y:S01]  /*0a00*/  LDG.E R8, desc[UR8][R4.64+0xc] ;  /* 0x00000c0804087981 */ /* 0x000f62000c1e1900 */
[----:B------:R-:W-:Y:S01]  /*0a10*/  IADD3 R0, PT, PT, R0, 0x4, RZ ;  /* 0x0000000400007810 */ /* 0x000fe20007ffe0ff */
[----:B-----5:R-:W-:-:S05]  /*0a20*/  FADD R13, R8, R13 ;  /* 0x0000000d080d7221 */ /* 0x020fca0000000000 */
[----:B------:R2:W-:Y:S02]  /*0a30*/  STG.E desc[UR8][R2.64+0xc], R13 ;  /* 0x00000c0d02007986 */ /* 0x0005e4000c101908 */
.L_x_3:
[----:B------:R-:W-:Y:S05]  /*0a40*/  @!P1 EXIT ;  /* 0x000000000000994d */ /* 0x000fea0003800000 */
[----:B--2---:R-:W2:Y:S01]  /*0a50*/  LDC.64 R2, c[0x0][0x390] ;  /* 0x0000e400ff027b82 */ /* 0x004ea20000000a00 */
[----:B------:R-:W-:-:S07]  /*0a60*/  IMAD.MOV R6, RZ, RZ, -R6 ;  /* 0x000000ffff067224 */ /* 0x000fce00078e0a06 */
[----:B01----:R-:W0:Y:S01]  /*0a70*/  LDC.64 R4, c[0x0][0x388] ;  /* 0x0000e200ff047b82 */ /* 0x003e220000000a00 */
[----:B--2---:R-:W-:-:S05]  /*0a80*/  IMAD.WIDE.U32 R2, R0, 0x4, R2 ;  /* 0x0000000400027825 */ /* 0x004fca00078e0002 */
[----:B------:R-:W-:Y:S01]  /*0a90*/  MOV R9, R3 ;  /* 0x0000000300097202 */ /* 0x000fe20000000f00 */
[----:B0-----:R-:W-:Y:S01]  /*0aa0*/  IMAD.WIDE.U32 R4, R0, 0x4, R4 ;  /* 0x0000000400047825 */ /* 0x001fe200078e0004 */
[----:B------:R-:W-:-:S07]  /*0ab0*/  MOV R0, R2 ;  /* 0x0000000200007202 */ /* 0x000fce0000000f00 */
.L_x_4:
[----:B0-----:R-:W-:Y:S02]  /*0ac0*/  MOV R2, R0 ;  /* 0x0000000000027202 */ /* 0x001fe40000000f00 */
[----:B------:R-:W-:Y:S01]  /*0ad0*/  MOV R3, R9 ;  /* 0x0000000900037202 */ /* 0x000fe20000000f00 */
[----:B------:R0:W2:Y:S04]  /*0ae0*/  LDG.E R0, desc[UR8][R4.64] ;  /* 0x0000000804007981 */ /* 0x0000a8000c1e1900 */
[----:B------:R-:W2:Y:S01]  /*0af0*/  LDG.E R7, desc[UR8][R2.64] ;  /* 0x0000000802077981 */ /* 0x000ea2000c1e1900 */
[----:B------:R-:W-:-:S04]  /*0b00*/  IADD3 R6, PT, PT, R6, 0x1, RZ ;  /* 0x0000000106067810 */ /* 0x000fc80007ffe0ff */
[----:B------:R-:W-:Y:S02]  /*0b10*/  ISETP.NE.AND P0, PT, R6, RZ, PT ;  /* 0x000000ff0600720c */ /* 0x000fe40003f05270 */
[----:B0-----:R-:W-:-:S04]  /*0b20*/  IADD3 R4, P2, PT, R4, 0x4, RZ ;  /* 0x0000000404047810 */ /* 0x001fc80007f5e0ff */
[----:B------:R-:W-:Y:S01]  /*0b30*/  IADD3.X R5, PT, PT, RZ, R5, RZ, P2, !PT ;  /* 0x00000005ff057210 */ /* 0x000fe200017fe4ff */
[----:B--2---:R-:W-:Y:S01]  /*0b40*/  FADD R7, R0, R7 ;  /* 0x0000000700077221 */ /* 0x004fe20000000000 */
[----:B------:R-:W-:-:S04]  /*0b50*/  IADD3 R0, P1, PT, R2, 0x4, RZ ;  /* 0x0000000402007810 */ /* 0x000fc80007f3e0ff */
[----:B------:R0:W-:Y:S01]  /*0b60*/  STG.E desc[UR8][R2.64], R7 ;  /* 0x0000000702007986 */ /* 0x0001e2000c101908 */
[----:B------:R-:W-:Y:S01]  /*0b70*/  IADD3.X R9, PT, PT, RZ, R3, RZ, P1, !PT ;  /* 0x00000003ff097210 */ /* 0x000fe20000ffe4ff */
[----:B------:R-:W-:Y:S07]  /*0b80*/  @P0 BRA `(.L_x_4) ;  /* 0xfffffffc00cc0947 */ /* 0x000fee000383ffff */
[----:B------:R-:W-:Y:S05]  /*0b90*/  EXIT ;  /* 0x000000000000794d */ /* 0x000fea0003800000 */
.L_x_5:
[----:B------:R-:W-:-:S00]  /*0ba0*/  BRA `(.L_x_5) ;  /* 0xfffffffc00fc7947 */ /* 0x000fc0000383ffff */
[----:B------:R-:W-:-:S00]  /*0bb0*/  NOP ;  /* 0x0000000000007918 */ /* 0x000fc00000000000 */
        /* <DEDUP_REMOVED lines=12> */
.L_x_6:


//--------------------- .nv.shared.reserved.0     --------------------------
	.section	.nv.shared.reserved.0,"aw",@nobits
	.weak		__nv_reservedSMEM_offset_0_alias
	.size		__nv_reservedSMEM_offset_0_alias, 0, 64
	.other		__nv_reservedSMEM_offset_0_alias,@"STO_CUDA_RESERVED_SHARED STV_DEFAULT"
__nv_reservedSMEM_offset_0_alias:
	.zero		0
	.zero		64


//--------------------- .nv.constant0._Z9array_addiPfS_ --------------------------
	.section	.nv.constant0._Z9array_addiPfS_,"a",@progbits
	.sectionflags	@""
	.align	4
.nv.constant0._Z9array_addiPfS_:
	.zero		920


//--------------------- SYMBOLS --------------------------

	.type		.nv.reservedSmem.offset0,@object
	.size		.nv.reservedSmem.offset0,0x4
